	.headerflags	@"EF_CUDA_TEXMODE_UNIFIED EF_CUDA_64BIT_ADDRESS EF_CUDA_ACCELERATORS EF_CUDA_SM90 EF_CUDA_VIRTUAL_SM(EF_CUDA_SM90)"
	.elftype	@"ET_EXEC"


//--------------------- .nv.info                  --------------------------
	.section	.nv.info,"",@"SHT_CUDA_INFO"
	.align	4


	//----- nvinfo : EIATTR_REGCOUNT
	.align		4
        /*0000*/ 	.byte	0x04, 0x2f
        /*0002*/ 	.short	(.L_1 - .L_0)
	.align		4
.L_0:
        /*0004*/ 	.word	index@(triton_poi_fused_avg_pool2d_1)
        /*0008*/ 	.word	0x00000018


	//----- nvinfo : EIATTR_MIN_STACK_SIZE
	.align		4
.L_1:
        /*000c*/ 	.byte	0x04, 0x12
        /*000e*/ 	.short	(.L_3 - .L_2)
	.align		4
.L_2:
        /*0010*/ 	.word	index@(triton_poi_fused_avg_pool2d_1)
        /*0014*/ 	.word	0x00000000


	//----- nvinfo : EIATTR_FRAME_SIZE
	.align		4
.L_3:
        /*0018*/ 	.byte	0x04, 0x11
        /*001a*/ 	.short	(.L_5 - .L_4)
	.align		4
.L_4:
        /*001c*/ 	.word	index@(triton_poi_fused_avg_pool2d_1)
        /*0020*/ 	.word	0x00000000


	//----- nvinfo : EIATTR_MIN_STACK_SIZE
	.align		4
.L_5:
        /*0024*/ 	.byte	0x04, 0x12
        /*0026*/ 	.short	(.L_7 - .L_6)
	.align		4
.L_6:
        /*0028*/ 	.word	index@(triton_poi_fused_avg_pool2d_1)
        /*002c*/ 	.word	0x00000000
.L_7:


//--------------------- .nv.info.triton_poi_fused_avg_pool2d_1 --------------------------
	.section	.nv.info.triton_poi_fused_avg_pool2d_1,"",@"SHT_CUDA_INFO"
	.sectionflags	@""
	.align	4


	//----- nvinfo : EIATTR_CUDA_API_VERSION
	.align		4
        /*0000*/ 	.byte	0x04, 0x37
        /*0002*/ 	.short	(.L_9 - .L_8)
.L_8:
        /*0004*/ 	.word	0x0000007c


	//----- nvinfo : EIATTR_KPARAM_INFO
	.align		4
.L_9:
        /*0008*/ 	.byte	0x04, 0x17
        /*000a*/ 	.short	(.L_11 - .L_10)
.L_10:
        /*000c*/ 	.word	0x00000000
        /*0010*/ 	.short	0x0002
        /*0012*/ 	.short	0x0010
        /*0014*/ 	.byte	0x00, 0xf0, 0x11, 0x00


	//----- nvinfo : EIATTR_KPARAM_INFO
	.align		4
.L_11:
        /*0018*/ 	.byte	0x04, 0x17
        /*001a*/ 	.short	(.L_13 - .L_12)
.L_12:
        /*001c*/ 	.word	0x00000000
        /*0020*/ 	.short	0x0001
        /*0022*/ 	.short	0x0008
        /*0024*/ 	.byte	0x00, 0xf4, 0x21, 0x00


	//----- nvinfo : EIATTR_KPARAM_INFO
	.align		4
.L_13:
        /*0028*/ 	.byte	0x04, 0x17
        /*002a*/ 	.short	(.L_15 - .L_14)
.L_14:
        /*002c*/ 	.word	0x00000000
        /*0030*/ 	.short	0x0000
        /*0032*/ 	.short	0x0000
        /*0034*/ 	.byte	0x00, 0xf4, 0x21, 0x00


	//----- nvinfo : EIATTR_SPARSE_MMA_MASK
	.align		4
.L_15:
        /*0038*/ 	.byte	0x03, 0x50
        /*003a*/ 	.short	0x0000


	//----- nvinfo : EIATTR_MAXREG_COUNT
	.align		4
        /*003c*/ 	.byte	0x03, 0x1b
        /*003e*/ 	.short	0x00ff


	//----- nvinfo : EIATTR_EXIT_INSTR_OFFSETS
	.align		4
        /*0040*/ 	.byte	0x04, 0x1c
        /*0042*/ 	.short	(.L_17 - .L_16)


	//   ....[0]....
.L_16:
        /*0044*/ 	.word	0x00000330


	//----- nvinfo : EIATTR_REQNTID
	.align		4
.L_17:
        /*0048*/ 	.byte	0x04, 0x10
        /*004a*/ 	.short	(.L_19 - .L_18)
.L_18:
        /*004c*/ 	.word	0x00000100
        /*0050*/ 	.word	0x00000001
        /*0054*/ 	.word	0x00000001


	//----- nvinfo : EIATTR_CBANK_PARAM_SIZE
	.align		4
.L_19:
        /*0058*/ 	.byte	0x03, 0x19
        /*005a*/ 	.short	0x0014


	//----- nvinfo : EIATTR_PARAM_CBANK
	.align		4
        /*005c*/ 	.byte	0x04, 0x0a
        /*005e*/ 	.short	(.L_21 - .L_20)
	.align		4
.L_20:
        /*0060*/ 	.word	index@(.nv.constant0.triton_poi_fused_avg_pool2d_1)
        /*0064*/ 	.short	0x0210
        /*0066*/ 	.short	0x0014


	//----- nvinfo : EIATTR_SW_WAR
	.align		4
.L_21:
        /*0068*/ 	.byte	0x04, 0x36
        /*006a*/ 	.short	(.L_23 - .L_22)
.L_22:
        /*006c*/ 	.word	0x00000008
.L_23:


//--------------------- .nv.callgraph             --------------------------
	.section	.nv.callgraph,"",@"SHT_CUDA_CALLGRAPH"
	.align	4
	.sectionentsize	8
	.align		4
        /*0000*/ 	.word	0x00000000
	.align		4
        /*0004*/ 	.word	0xffffffff
	.align		4
        /*0008*/ 	.word	0x00000000
	.align		4
        /*000c*/ 	.word	0xfffffffe
	.align		4
        /*0010*/ 	.word	0x00000000
	.align		4
        /*0014*/ 	.word	0xfffffffd
	.align		4
        /*0018*/ 	.word	0x00000000
	.align		4
        /*001c*/ 	.word	0xfffffffc


//--------------------- .text.triton_poi_fused_avg_pool2d_1 --------------------------
	.section	.text.triton_poi_fused_avg_pool2d_1,"ax",@progbits
	.align	128
        .global         triton_poi_fused_avg_pool2d_1
        .type           triton_poi_fused_avg_pool2d_1,@function
        .size           triton_poi_fused_avg_pool2d_1,(.L_x_1 - triton_poi_fused_avg_pool2d_1)
        .other          triton_poi_fused_avg_pool2d_1,@"STO_CUDA_ENTRY STV_DEFAULT"
triton_poi_fused_avg_pool2d_1:
.text.triton_poi_fused_avg_pool2d_1:
[----:B------:R-:W-:Y:S01]  /*0000*/  LDC R1, c[0x0][0x28] ;  /* 0x00000a00ff017b82 */ /* 0x000fe20000000800 */
[----:B------:R-:W1:Y:S07]  /*0010*/  S2R R0, SR_TID.X ;  /* 0x0000000000007919 */ /* 0x000e6e0000002100 */
[----:B------:R-:W2:Y:S01]  /*0020*/  LDC.64 R2, c[0x0][0x210] ;  /* 0x00008400ff027b82 */ /* 0x000ea20000000a00 */
[----:B------:R-:W-:Y:S01]  /*0030*/  ULDC.64 UR4, c[0x0][0x208] ;  /* 0x0000820000047ab9 */ /* 0x000fe20000000a00 */
[----:B------:R-:W3:Y:S01]  /*0040*/  S2R R7, SR_CTAID.X ;  /* 0x0000000000077919 */ /* 0x000ee20000002500 */
[----:B-1----:R-:W-:-:S04]  /*0050*/  SHF.L.U32 R0, R0, 0x1, RZ ;  /* 0x0000000100007819 */ /* 0x002fc800000006ff */
[----:B------:R-:W-:Y:S02]  /*0060*/  LOP3.LUT R0, R0, 0x1fe, RZ, 0xc0, !PT ;  /* 0x000001fe00007812 */ /* 0x000fe400078ec0ff */
[----:B---3--:R-:W-:Y:S02]  /*0070*/  SHF.R.S32.HI R9, RZ, 0x16, R7 ;  /* 0x00000016ff097819 */ /* 0x008fe40000011407 */
[----:B------:R-:W-:Y:S02]  /*0080*/  LEA R0, R7, R0, 0x9 ;  /* 0x0000000007007211 */ /* 0x000fe400078e48ff */
[----:B------:R-:W-:Y:S02]  /*0090*/  SGXT R9, R9, 0x1 ;  /* 0x000000010909781a */ /* 0x000fe40000000200 */
[----:B------:R-:W-:Y:S02]  /*00a0*/  SHF.R.S32.HI R5, RZ, 0x1f, R0 ;  /* 0x0000001fff057819 */ /* 0x000fe40000011400 */
[----:B------:R-:W-:-:S02]  /*00b0*/  IADD3 R4, R0, 0x1, RZ ;  /* 0x0000000100047810 */ /* 0x000fc40007ffe0ff */
[----:B------:R-:W-:Y:S02]  /*00c0*/  LEA.HI R5, R5, R0, RZ, 0x5 ;  /* 0x0000000005057211 */ /* 0x000fe400078f28ff */
[----:B------:R-:W-:Y:S02]  /*00d0*/  LEA.HI R9, R9, R4, RZ, 0x5 ;  /* 0x0000000409097211 */ /* 0x000fe400078f28ff */
[C---:B------:R-:W-:Y:S01]  /*00e0*/  LOP3.LUT R7, R5.reuse, 0x7fffffe0, RZ, 0xc0, !PT ;  /* 0x7fffffe005077812 */ /* 0x040fe200078ec0ff */
[----:B------:R-:W-:Y:S01]  /*00f0*/  IMAD.SHL.U32 R5, R5, 0x4, RZ ;  /* 0x0000000405057824 */ /* 0x000fe200078e00ff */
[----:B------:R-:W-:Y:S02]  /*0100*/  LOP3.LUT R9, R9, 0x7fffffe0, RZ, 0xc0, !PT ;  /* 0x7fffffe009097812 */ /* 0x000fe400078ec0ff */
[----:B------:R-:W-:Y:S02]  /*0110*/  IADD3 R7, R0, -R7, RZ ;  /* 0x8000000700077210 */ /* 0x000fe40007ffe0ff */
[----:B------:R-:W-:Y:S01]  /*0120*/  LOP3.LUT R8, R5, 0xffffff80, RZ, 0xc0, !PT ;  /* 0xffffff8005087812 */ /* 0x000fe200078ec0ff */
[----:B------:R-:W-:-:S03]  /*0130*/  IMAD.IADD R9, R4, 0x1, -R9 ;  /* 0x0000000104097824 */ /* 0x000fc600078e0a09 */
[-C--:B------:R-:W-:Y:S02]  /*0140*/  LEA R5, R7, R8.reuse, 0x1 ;  /* 0x0000000807057211 */ /* 0x080fe400078e08ff */
[----:B------:R-:W-:Y:S02]  /*0150*/  LEA R11, R9, R8, 0x1 ;  /* 0x00000008090b7211 */ /* 0x000fe400078e08ff */
[----:B------:R-:W-:Y:S01]  /*0160*/  IADD3 R13, R5, 0x40, RZ ;  /* 0x00000040050d7810 */ /* 0x000fe20007ffe0ff */
[----:B--2---:R-:W-:Y:S01]  /*0170*/  IMAD.WIDE R6, R5, 0x4, R2 ;  /* 0x0000000405067825 */ /* 0x004fe200078e0202 */
[----:B------:R-:W-:-:S03]  /*0180*/  IADD3 R21, R11, 0x41, RZ ;  /* 0x000000410b157810 */ /* 0x000fc60007ffe0ff */
[C---:B------:R-:W-:Y:S01]  /*0190*/  VIADD R15, R11.reuse, 0x40 ;  /* 0x000000400b0f7836 */ /* 0x040fe20000000000 */
[----:B------:R-:W-:Y:S01]  /*01a0*/  IADD3 R19, R5, 0x41, RZ ;  /* 0x0000004105137810 */ /* 0x000fe20007ffe0ff */
[--C-:B------:R-:W-:Y:S01]  /*01b0*/  IMAD.WIDE R8, R11, 0x4, R2.reuse ;  /* 0x000000040b087825 */ /* 0x100fe200078e0202 */
[----:B------:R-:W2:Y:S03]  /*01c0*/  LDG.E.EL R4, desc[UR4][R6.64] ;  /* 0x0000000406047981 */ /* 0x000ea6000c2e1900 */
[--C-:B------:R-:W-:Y:S01]  /*01d0*/  IMAD.WIDE R10, R13, 0x4, R2.reuse ;  /* 0x000000040d0a7825 */ /* 0x100fe200078e0202 */
[----:B------:R1:W2:Y:S03]  /*01e0*/  LDG.E.EL R17, desc[UR4][R6.64+0x4] ;  /* 0x0000040406117981 */ /* 0x0002a6000c2e1900 */
[--C-:B------:R-:W-:Y:S01]  /*01f0*/  IMAD.WIDE R12, R15, 0x4, R2.reuse ;  /* 0x000000040f0c7825 */ /* 0x100fe200078e0202 */
[----:B------:R-:W3:Y:S04]  /*0200*/  LDG.E.EL R5, desc[UR4][R8.64] ;  /* 0x0000000408057981 */ /* 0x000ee8000c2e1900 */
[----:B------:R-:W3:Y:S01]  /*0210*/  LDG.E.EL R16, desc[UR4][R8.64+0x4] ;  /* 0x0000040408107981 */ /* 0x000ee2000c2e1900 */
[----:B------:R-:W-:-:S03]  /*0220*/  IMAD.WIDE R14, R19, 0x4, R2 ;  /* 0x00000004130e7825 */ /* 0x000fc600078e0202 */
[----:B------:R-:W4:Y:S01]  /*0230*/  LDG.E.EL R10, desc[UR4][R10.64] ;  /* 0x000000040a0a7981 */ /* 0x000f22000c2e1900 */
[----:B-1----:R-:W-:Y:S02]  /*0240*/  IMAD.WIDE R6, R21, 0x4, R2 ;  /* 0x0000000415067825 */ /* 0x002fe400078e0202 */
[----:B------:R-:W1:Y:S01]  /*0250*/  LDC.64 R2, c[0x0][0x218] ;  /* 0x00008600ff027b82 */ /* 0x000e620000000a00 */
[----:B------:R-:W5:Y:S04]  /*0260*/  LDG.E.EL R12, desc[UR4][R12.64] ;  /* 0x000000040c0c7981 */ /* 0x000f68000c2e1900 */
[----:B------:R-:W5:Y:S04]  /*0270*/  LDG.E.EL R14, desc[UR4][R14.64] ;  /* 0x000000040e0e7981 */ /* 0x000f68000c2e1900 */
[----:B------:R-:W5:Y:S01]  /*0280*/  LDG.E.EL R6, desc[UR4][R6.64] ;  /* 0x0000000406067981 */ /* 0x000f62000c2e1900 */
[----:B-1----:R-:W-:-:S04]  /*0290*/  IMAD.WIDE R2, R0, 0x4, R2 ;  /* 0x0000000400027825 */ /* 0x002fc800078e0202 */
[----:B--2---:R-:W-:Y:S01]  /*02a0*/  FADD R17, R4, R17 ;  /* 0x0000001104117221 */ /* 0x004fe20000000000 */
[----:B---3--:R-:W-:-:S03]  /*02b0*/  FADD R5, R5, R16 ;  /* 0x0000001005057221 */ /* 0x008fc60000000000 */
[----:B----4-:R-:W-:Y:S01]  /*02c0*/  FADD R17, R10, R17 ;  /* 0x000000110a117221 */ /* 0x010fe20000000000 */
[----:B-----5:R-:W-:-:S03]  /*02d0*/  FADD R5, R12, R5 ;  /* 0x000000050c057221 */ /* 0x020fc60000000000 */
[----:B------:R-:W-:Y:S01]  /*02e0*/  FADD R17, R14, R17 ;  /* 0x000000110e117221 */ /* 0x000fe20000000000 */
[----:B------:R-:W-:-:S03]  /*02f0*/  FADD R5, R6, R5 ;  /* 0x0000000506057221 */ /* 0x000fc60000000000 */
[----:B------:R-:W-:Y:S01]  /*0300*/  FMUL R4, R17, 0.25 ;  /* 0x3e80000011047820 */ /* 0x000fe20000400000 */
[----:B------:R-:W-:-:S05]  /*0310*/  FMUL R5, R5, 0.25 ;  /* 0x3e80000005057820 */ /* 0x000fca0000400000 */
[----:B------:R-:W-:Y:S01]  /*0320*/  STG.E.64 desc[UR4][R2.64], R4 ;  /* 0x0000000402007986 */ /* 0x000fe2000c101b04 */
[----:B------:R-:W-:Y:S05]  /*0330*/  EXIT ;  /* 0x000000000000794d */ /* 0x000fea0003800000 */
.L_x_0:
[----:B------:R-:W-:-:S00]  /*0340*/  BRA `(.L_x_0) ;  /* 0xfffffffc00fc7947 */ /* 0x000fc0000383ffff */
[----:B------:R-:W-:-:S00]  /*0350*/  NOP ;  /* 0x0000000000007918 */ /* 0x000fc00000000000 */
        /* <DEDUP_REMOVED lines=10> */
.L_x_1:


//--------------------- .nv.constant0.triton_poi_fused_avg_pool2d_1 --------------------------
	.section	.nv.constant0.triton_poi_fused_avg_pool2d_1,"a",@progbits
	.sectionflags	@""
	.align	4
.nv.constant0.triton_poi_fused_avg_pool2d_1:
	.zero		548
